//
// Generated by NVIDIA NVVM Compiler
//
// Compiler Build ID: CL-36424714
// Cuda compilation tools, release 13.0, V13.0.88
// Based on NVVM 20.0.0
//

.version 9.0
.target sm_100
.address_size 64

	// .globl	_Z10matrixInitPffii
// _ZZ18matrixMulTiledGridPfS_S_iiiiiiE2Ms has been demoted
// _ZZ18matrixMulTiledGridPfS_S_iiiiiiE2Ns has been demoted

.visible .entry _Z10matrixInitPffii(
	.param .u64 .ptr .align 1 _Z10matrixInitPffii_param_0,
	.param .f32 _Z10matrixInitPffii_param_1,
	.param .u32 _Z10matrixInitPffii_param_2,
	.param .u32 _Z10matrixInitPffii_param_3
)
{
	.reg .pred 	%p<10>;
	.reg .b32 	%r<46>;
	.reg .b32 	%f<2>;
	.reg .b64 	%rd<17>;

	ld.param.u64 	%rd2, [_Z10matrixInitPffii_param_0];
	ld.param.f32 	%f1, [_Z10matrixInitPffii_param_1];
	ld.param.u32 	%r19, [_Z10matrixInitPffii_param_2];
	ld.param.u32 	%r20, [_Z10matrixInitPffii_param_3];
	cvta.to.global.u64 	%rd1, %rd2;
	mov.u32 	%r21, %ctaid.x;
	mov.u32 	%r1, %ntid.x;
	mov.u32 	%r22, %tid.x;
	mad.lo.s32 	%r43, %r21, %r1, %r22;
	mov.u32 	%r23, %ctaid.y;
	mov.u32 	%r24, %ntid.y;
	mov.u32 	%r25, %tid.y;
	mad.lo.s32 	%r3, %r23, %r24, %r25;
	mov.u32 	%r26, %nctaid.y;
	mul.lo.s32 	%r4, %r24, %r26;
	setp.ge.s32 	%p1, %r43, %r19;
	@%p1 bra 	$L__BB0_10;
	add.s32 	%r5, %r3, %r4;
	max.s32 	%r27, %r20, %r5;
	setp.lt.s32 	%p2, %r5, %r20;
	selp.u32 	%r28, 1, 0, %p2;
	add.s32 	%r29, %r5, %r28;
	sub.s32 	%r30, %r27, %r29;
	div.u32 	%r31, %r30, %r4;
	add.s32 	%r6, %r31, %r28;
	and.b32  	%r7, %r6, 3;
	mul.lo.s32 	%r8, %r3, %r19;
	mul.lo.s32 	%r9, %r5, %r19;
	add.s32 	%r10, %r5, %r4;
	mul.lo.s32 	%r11, %r10, %r19;
	add.s32 	%r12, %r10, %r4;
	mov.u32 	%r32, %nctaid.x;
	mul.lo.s32 	%r13, %r1, %r32;
$L__BB0_2:
	setp.ge.s32 	%p3, %r3, %r20;
	@%p3 bra 	$L__BB0_9;
	setp.eq.s32 	%p4, %r7, 3;
	mov.u32 	%r44, %r3;
	@%p4 bra 	$L__BB0_7;
	setp.eq.s32 	%p5, %r7, 0;
	add.s32 	%r33, %r8, %r43;
	mul.wide.s32 	%rd3, %r33, 4;
	add.s64 	%rd4, %rd1, %rd3;
	st.global.f32 	[%rd4], %f1;
	mov.u32 	%r44, %r5;
	@%p5 bra 	$L__BB0_7;
	setp.eq.s32 	%p6, %r7, 1;
	add.s32 	%r34, %r9, %r43;
	mul.wide.s32 	%rd5, %r34, 4;
	add.s64 	%rd6, %rd1, %rd5;
	st.global.f32 	[%rd6], %f1;
	mov.u32 	%r44, %r10;
	@%p6 bra 	$L__BB0_7;
	add.s32 	%r35, %r11, %r43;
	mul.wide.s32 	%rd7, %r35, 4;
	add.s64 	%rd8, %rd1, %rd7;
	st.global.f32 	[%rd8], %f1;
	mov.u32 	%r44, %r12;
$L__BB0_7:
	setp.lt.u32 	%p7, %r6, 3;
	@%p7 bra 	$L__BB0_9;
$L__BB0_8:
	mad.lo.s32 	%r36, %r44, %r19, %r43;
	mul.wide.s32 	%rd9, %r36, 4;
	add.s64 	%rd10, %rd1, %rd9;
	st.global.f32 	[%rd10], %f1;
	add.s32 	%r37, %r44, %r4;
	mad.lo.s32 	%r38, %r37, %r19, %r43;
	mul.wide.s32 	%rd11, %r38, 4;
	add.s64 	%rd12, %rd1, %rd11;
	st.global.f32 	[%rd12], %f1;
	add.s32 	%r39, %r37, %r4;
	mad.lo.s32 	%r40, %r39, %r19, %r43;
	mul.wide.s32 	%rd13, %r40, 4;
	add.s64 	%rd14, %rd1, %rd13;
	st.global.f32 	[%rd14], %f1;
	add.s32 	%r41, %r39, %r4;
	mad.lo.s32 	%r42, %r41, %r19, %r43;
	mul.wide.s32 	%rd15, %r42, 4;
	add.s64 	%rd16, %rd1, %rd15;
	st.global.f32 	[%rd16], %f1;
	add.s32 	%r44, %r41, %r4;
	setp.lt.s32 	%p8, %r44, %r20;
	@%p8 bra 	$L__BB0_8;
$L__BB0_9:
	add.s32 	%r43, %r43, %r13;
	setp.lt.s32 	%p9, %r43, %r19;
	@%p9 bra 	$L__BB0_2;
$L__BB0_10:
	ret;

}
	// .globl	_Z18matrixMulTiledGridPfS_S_iiiiii
.visible .entry _Z18matrixMulTiledGridPfS_S_iiiiii(
	.param .u64 .ptr .align 1 _Z18matrixMulTiledGridPfS_S_iiiiii_param_0,
	.param .u64 .ptr .align 1 _Z18matrixMulTiledGridPfS_S_iiiiii_param_1,
	.param .u64 .ptr .align 1 _Z18matrixMulTiledGridPfS_S_iiiiii_param_2,
	.param .u32 _Z18matrixMulTiledGridPfS_S_iiiiii_param_3,
	.param .u32 _Z18matrixMulTiledGridPfS_S_iiiiii_param_4,
	.param .u32 _Z18matrixMulTiledGridPfS_S_iiiiii_param_5,
	.param .u32 _Z18matrixMulTiledGridPfS_S_iiiiii_param_6,
	.param .u32 _Z18matrixMulTiledGridPfS_S_iiiiii_param_7,
	.param .u32 _Z18matrixMulTiledGridPfS_S_iiiiii_param_8
)
{
	.reg .pred 	%p<11>;
	.reg .b32 	%r<60>;
	.reg .b32 	%f<33>;
	.reg .b64 	%rd<14>;
	// demoted variable
	.shared .align 4 .b8 _ZZ18matrixMulTiledGridPfS_S_iiiiiiE2Ms[256];
	// demoted variable
	.shared .align 4 .b8 _ZZ18matrixMulTiledGridPfS_S_iiiiiiE2Ns[256];
	ld.param.u64 	%rd3, [_Z18matrixMulTiledGridPfS_S_iiiiii_param_0];
	ld.param.u64 	%rd4, [_Z18matrixMulTiledGridPfS_S_iiiiii_param_1];
	ld.param.u32 	%r28, [_Z18matrixMulTiledGridPfS_S_iiiiii_param_3];
	ld.param.u32 	%r29, [_Z18matrixMulTiledGridPfS_S_iiiiii_param_4];
	ld.param.u32 	%r30, [_Z18matrixMulTiledGridPfS_S_iiiiii_param_5];
	ld.param.u32 	%r31, [_Z18matrixMulTiledGridPfS_S_iiiiii_param_6];
	ld.param.u32 	%r32, [_Z18matrixMulTiledGridPfS_S_iiiiii_param_8];
	mov.u32 	%r1, %ctaid.y;
	shl.b32 	%r33, %r1, 3;
	mov.u32 	%r2, %tid.y;
	add.s32 	%r3, %r33, %r2;
	mov.u32 	%r4, %ctaid.x;
	shl.b32 	%r34, %r4, 3;
	mov.u32 	%r5, %tid.x;
	add.s32 	%r6, %r34, %r5;
	mov.u32 	%r7, %ntid.y;
	mov.u32 	%r35, %nctaid.y;
	mul.lo.s32 	%r8, %r7, %r35;
	mov.u32 	%r9, %ntid.x;
	setp.lt.s32 	%p1, %r29, 1;
	mov.f32 	%f32, 0f00000000;
	@%p1 bra 	$L__BB1_10;
	add.s32 	%r37, %r29, 7;
	shr.u32 	%r10, %r37, 3;
	shl.b32 	%r38, %r2, 5;
	mov.u32 	%r39, _ZZ18matrixMulTiledGridPfS_S_iiiiiiE2Ms;
	add.s32 	%r11, %r39, %r38;
	shl.b32 	%r40, %r5, 2;
	add.s32 	%r12, %r11, %r40;
	mov.u32 	%r41, _ZZ18matrixMulTiledGridPfS_S_iiiiiiE2Ns;
	add.s32 	%r42, %r41, %r38;
	add.s32 	%r13, %r42, %r40;
	sub.s32 	%r43, %r3, %r8;
	mad.lo.s32 	%r14, %r29, %r43, %r5;
	mul.lo.s32 	%r15, %r8, %r29;
	mov.u32 	%r44, %nctaid.x;
	mul.lo.s32 	%r16, %r9, %r44;
	cvta.to.global.u64 	%rd1, %rd4;
	cvta.to.global.u64 	%rd2, %rd3;
	mov.f32 	%f32, 0f00000000;
	mov.b32 	%r56, 0;
$L__BB1_2:
	setp.ge.s32 	%p2, %r3, %r28;
	mov.b32 	%r45, 0;
	st.shared.u32 	[%r12], %r45;
	st.shared.u32 	[%r13], %r45;
	shl.b32 	%r18, %r56, 3;
	add.s32 	%r47, %r18, %r5;
	setp.ge.u32 	%p3, %r47, %r29;
	or.pred  	%p4, %p2, %p3;
	@%p4 bra 	$L__BB1_6;
	add.s32 	%r57, %r14, %r18;
	mov.u32 	%r58, %r3;
$L__BB1_4:
	add.s32 	%r58, %r58, %r8;
	add.s32 	%r57, %r57, %r15;
	setp.lt.s32 	%p5, %r58, %r28;
	@%p5 bra 	$L__BB1_4;
	mul.wide.u32 	%rd6, %r57, 4;
	add.s64 	%rd7, %rd2, %rd6;
	ld.global.f32 	%f6, [%rd7];
	st.shared.f32 	[%r12], %f6;
$L__BB1_6:
	setp.ge.s32 	%p6, %r6, %r31;
	add.s32 	%r20, %r18, %r2;
	setp.ge.u32 	%p7, %r20, %r30;
	or.pred  	%p8, %p6, %p7;
	mov.u32 	%r59, %r6;
	@%p8 bra 	$L__BB1_9;
$L__BB1_7:
	mov.u32 	%r25, %r59;
	add.s32 	%r59, %r25, %r16;
	setp.lt.s32 	%p9, %r59, %r31;
	@%p9 bra 	$L__BB1_7;
	mad.lo.s32 	%r49, %r20, %r31, %r25;
	mul.wide.u32 	%rd8, %r49, 4;
	add.s64 	%rd9, %rd1, %rd8;
	ld.global.f32 	%f7, [%rd9];
	st.shared.f32 	[%r13], %f7;
$L__BB1_9:
	bar.sync 	0;
	ld.shared.f32 	%f8, [%r11];
	shl.b32 	%r50, %r5, 2;
	mov.u32 	%r51, _ZZ18matrixMulTiledGridPfS_S_iiiiiiE2Ns;
	add.s32 	%r52, %r51, %r50;
	ld.shared.f32 	%f9, [%r52];
	fma.rn.f32 	%f10, %f8, %f9, %f32;
	ld.shared.f32 	%f11, [%r11+4];
	ld.shared.f32 	%f12, [%r52+32];
	fma.rn.f32 	%f13, %f11, %f12, %f10;
	ld.shared.f32 	%f14, [%r11+8];
	ld.shared.f32 	%f15, [%r52+64];
	fma.rn.f32 	%f16, %f14, %f15, %f13;
	ld.shared.f32 	%f17, [%r11+12];
	ld.shared.f32 	%f18, [%r52+96];
	fma.rn.f32 	%f19, %f17, %f18, %f16;
	ld.shared.f32 	%f20, [%r11+16];
	ld.shared.f32 	%f21, [%r52+128];
	fma.rn.f32 	%f22, %f20, %f21, %f19;
	ld.shared.f32 	%f23, [%r11+20];
	ld.shared.f32 	%f24, [%r52+160];
	fma.rn.f32 	%f25, %f23, %f24, %f22;
	ld.shared.f32 	%f26, [%r11+24];
	ld.shared.f32 	%f27, [%r52+192];
	fma.rn.f32 	%f28, %f26, %f27, %f25;
	ld.shared.f32 	%f29, [%r11+28];
	ld.shared.f32 	%f30, [%r52+224];
	fma.rn.f32 	%f32, %f29, %f30, %f28;
	bar.sync 	0;
	add.s32 	%r56, %r56, 1;
	setp.ne.s32 	%p10, %r56, %r10;
	@%p10 bra 	$L__BB1_2;
$L__BB1_10:
	ld.param.u64 	%rd13, [_Z18matrixMulTiledGridPfS_S_iiiiii_param_2];
	cvta.to.global.u64 	%rd10, %rd13;
	mad.lo.s32 	%r53, %r1, %r7, %r2;
	mad.lo.s32 	%r54, %r4, %r9, %r5;
	mad.lo.s32 	%r55, %r32, %r53, %r54;
	mul.wide.u32 	%rd11, %r55, 4;
	add.s64 	%rd12, %rd10, %rd11;
	st.global.f32 	[%rd12], %f32;
	ret;

}


// ===== COMPILED SASS (sm_100) =====

	.target	sm_100

	.elftype	@"ET_EXEC"


//--------------------- .note.nv.tkinfo           --------------------------
	.section	.note.nv.tkinfo,"",@"SHT_NOTE"
	.sectionflags	@"SHF_NOTE_NV_TKINFO"
	.tkinfo
        /*0018*/ 	.word	0x00000002
        /*0030*/ 	.string	""
        /*0030*/ 	.string	"ptxas"
        /*0030*/ 	.string	"Cuda compilation tools, release 13.0, V13.0.88"
        /*0030*/ 	.string	"Build cuda_13.0.r13.0/compiler.36424714_0"
        /*0030*/ 	.string	"-arch sm_100 -m 64 "



//--------------------- .note.nv.cuinfo           --------------------------
	.section	.note.nv.cuinfo,"",@"SHT_NOTE"
	.sectionflags	@"SHF_NOTE_NV_CUINFO"
        /*0018*/ 	.short	0x0002
        /*001a*/ 	.short	0x0064
        /*001c*/ 	.short	0x0082
	.zero		2


//--------------------- .nv.info                  --------------------------
	.section	.nv.info,"",@"SHT_CUDA_INFO"
	.align	4


	//----- nvinfo : EIATTR_REGCOUNT
	.align		4
        /*0000*/ 	.byte	0x04, 0x2f
        /*0002*/ 	.short	(.L_1 - .L_0)
	.align		4
.L_0:
        /*0004*/ 	.word	index@(_Z10matrixInitPffii)
        /*0008*/ 	.word	0x0000001b


	//----- nvinfo : EIATTR_FRAME_SIZE
	.align		4
.L_1:
        /*000c*/ 	.byte	0x04, 0x11
        /*000e*/ 	.short	(.L_3 - .L_2)
	.align		4
.L_2:
        /*0010*/ 	.word	index@(_Z10matrixInitPffii)
        /*0014*/ 	.word	0x00000000


	//----- nvinfo : EIATTR_REGCOUNT
	.align		4
.L_3:
        /*0018*/ 	.byte	0x04, 0x2f
        /*001a*/ 	.short	(.L_5 - .L_4)
	.align		4
.L_4:
        /*001c*/ 	.word	index@(_Z18matrixMulTiledGridPfS_S_iiiiii)
        /*0020*/ 	.word	0x0000001e


	//----- nvinfo : EIATTR_FRAME_SIZE
	.align		4
.L_5:
        /*0024*/ 	.byte	0x04, 0x11
        /*0026*/ 	.short	(.L_7 - .L_6)
	.align		4
.L_6:
        /*0028*/ 	.word	index@(_Z18matrixMulTiledGridPfS_S_iiiiii)
        /*002c*/ 	.word	0x00000000


	//----- nvinfo : EIATTR_MIN_STACK_SIZE
	.align		4
.L_7:
        /*0030*/ 	.byte	0x04, 0x12
        /*0032*/ 	.short	(.L_9 - .L_8)
	.align		4
.L_8:
        /*0034*/ 	.word	index@(_Z18matrixMulTiledGridPfS_S_iiiiii)
        /*0038*/ 	.word	0x00000000


	//----- nvinfo : EIATTR_MIN_STACK_SIZE
	.align		4
.L_9:
        /*003c*/ 	.byte	0x04, 0x12
        /*003e*/ 	.short	(.L_11 - .L_10)
	.align		4
.L_10:
        /*0040*/ 	.word	index@(_Z10matrixInitPffii)
        /*0044*/ 	.word	0x00000000
.L_11:


//--------------------- .nv.compat                --------------------------
	.section	.nv.compat,"",@"SHT_CUDA_COMPAT_INFO"
	.align	4
        /*0000*/ 	.byte	0x02, 0x09, 0x00, 0x00, 0x02, 0x02, 0x01, 0x00, 0x02, 0x05, 0x05, 0x00, 0x03, 0x07, 0x01, 0x01
        /*0010*/ 	.byte	0x02, 0x03, 0x00, 0x00, 0x02, 0x06, 0x01, 0x00, 0x04, 0x0b, 0x08, 0x00, 0x09, 0x00, 0x00, 0x00
        /*0020*/ 	.byte	0x00, 0x00, 0x00, 0x00


//--------------------- .nv.info._Z18matrixMulTiledGridPfS_S_iiiiii --------------------------
	.section	.nv.info._Z18matrixMulTiledGridPfS_S_iiiiii,"",@"SHT_CUDA_INFO"
	.sectionflags	@""
	.align	4


	//----- nvinfo : EIATTR_CUDA_API_VERSION
	.align		4
        /*0000*/ 	.byte	0x04, 0x37
        /*0002*/ 	.short	(.L_13 - .L_12)
.L_12:
        /*0004*/ 	.word	0x00000082


	//----- nvinfo : EIATTR_KPARAM_INFO
	.align		4
.L_13:
        /*0008*/ 	.byte	0x04, 0x17
        /*000a*/ 	.short	(.L_15 - .L_14)
.L_14:
        /*000c*/ 	.word	0x00000000
        /*0010*/ 	.short	0x0008
        /*0012*/ 	.short	0x002c
        /*0014*/ 	.byte	0x00, 0xf0, 0x11, 0x00


	//----- nvinfo : EIATTR_KPARAM_INFO
	.align		4
.L_15:
        /*0018*/ 	.byte	0x04, 0x17
        /*001a*/ 	.short	(.L_17 - .L_16)
.L_16:
        /*001c*/ 	.word	0x00000000
        /*0020*/ 	.short	0x0007
        /*0022*/ 	.short	0x0028
        /*0024*/ 	.byte	0x00, 0xf0, 0x11, 0x00


	//----- nvinfo : EIATTR_KPARAM_INFO
	.align		4
.L_17:
        /*0028*/ 	.byte	0x04, 0x17
        /*002a*/ 	.short	(.L_19 - .L_18)
.L_18:
        /*002c*/ 	.word	0x00000000
        /*0030*/ 	.short	0x0006
        /*0032*/ 	.short	0x0024
        /*0034*/ 	.byte	0x00, 0xf0, 0x11, 0x00


	//----- nvinfo : EIATTR_KPARAM_INFO
	.align		4
.L_19:
        /*0038*/ 	.byte	0x04, 0x17
        /*003a*/ 	.short	(.L_21 - .L_20)
.L_20:
        /*003c*/ 	.word	0x00000000
        /*0040*/ 	.short	0x0005
        /*0042*/ 	.short	0x0020
        /*0044*/ 	.byte	0x00, 0xf0, 0x11, 0x00


	//----- nvinfo : EIATTR_KPARAM_INFO
	.align		4
.L_21:
        /*0048*/ 	.byte	0x04, 0x17
        /*004a*/ 	.short	(.L_23 - .L_22)
.L_22:
        /*004c*/ 	.word	0x00000000
        /*0050*/ 	.short	0x0004
        /*0052*/ 	.short	0x001c
        /*0054*/ 	.byte	0x00, 0xf0, 0x11, 0x00


	//----- nvinfo : EIATTR_KPARAM_INFO
	.align		4
.L_23:
        /*0058*/ 	.byte	0x04, 0x17
        /*005a*/ 	.short	(.L_25 - .L_24)
.L_24:
        /*005c*/ 	.word	0x00000000
        /*0060*/ 	.short	0x0003
        /*0062*/ 	.short	0x0018
        /*0064*/ 	.byte	0x00, 0xf0, 0x11, 0x00


	//----- nvinfo : EIATTR_KPARAM_INFO
	.align		4
.L_25:
        /*0068*/ 	.byte	0x04, 0x17
        /*006a*/ 	.short	(.L_27 - .L_26)
.L_26:
        /*006c*/ 	.word	0x00000000
        /*0070*/ 	.short	0x0002
        /*0072*/ 	.short	0x0010
        /*0074*/ 	.byte	0x00, 0xf5, 0x21, 0x00


	//----- nvinfo : EIATTR_KPARAM_INFO
	.align		4
.L_27:
        /*0078*/ 	.byte	0x04, 0x17
        /*007a*/ 	.short	(.L_29 - .L_28)
.L_28:
        /*007c*/ 	.word	0x00000000
        /*0080*/ 	.short	0x0001
        /*0082*/ 	.short	0x0008
        /*0084*/ 	.byte	0x00, 0xf5, 0x21, 0x00


	//----- nvinfo : EIATTR_KPARAM_INFO
	.align		4
.L_29:
        /*0088*/ 	.byte	0x04, 0x17
        /*008a*/ 	.short	(.L_31 - .L_30)
.L_30:
        /*008c*/ 	.word	0x00000000
        /*0090*/ 	.short	0x0000
        /*0092*/ 	.short	0x0000
        /*0094*/ 	.byte	0x00, 0xf5, 0x21, 0x00


	//----- nvinfo : EIATTR_SPARSE_MMA_MASK
	.align		4
.L_31:
        /*0098*/ 	.byte	0x03, 0x50
        /*009a*/ 	.short	0x0000


	//----- nvinfo : EIATTR_MAXREG_COUNT
	.align		4
        /*009c*/ 	.byte	0x03, 0x1b
        /*009e*/ 	.short	0x00ff


	//----- nvinfo : EIATTR_NUM_BARRIERS
	.align		4
        /*00a0*/ 	.byte	0x02, 0x4c
        /*00a2*/ 	.byte	0x01
	.zero		1


	//----- nvinfo : EIATTR_MERCURY_ISA_VERSION
	.align		4
        /*00a4*/ 	.byte	0x03, 0x5f
        /*00a6*/ 	.short	0x0101


	//----- nvinfo : EIATTR_VRC_CTA_INIT_COUNT
	.align		4
        /*00a8*/ 	.byte	0x02, 0x4a
	.zero		1
	.zero		1


	//----- nvinfo : EIATTR_EXIT_INSTR_OFFSETS
	.align		4
        /*00ac*/ 	.byte	0x04, 0x1c
        /*00ae*/ 	.short	(.L_33 - .L_32)


	//   ....[0]....
.L_32:
        /*00b0*/ 	.word	0x000006c0


	//----- nvinfo : EIATTR_CRS_STACK_SIZE
	.align		4
.L_33:
        /*00b4*/ 	.byte	0x04, 0x1e
        /*00b6*/ 	.short	(.L_35 - .L_34)
.L_34:
        /*00b8*/ 	.word	0x00000000


	//----- nvinfo : EIATTR_CBANK_PARAM_SIZE
	.align		4
.L_35:
        /*00bc*/ 	.byte	0x03, 0x19
        /*00be*/ 	.short	0x0030


	//----- nvinfo : EIATTR_PARAM_CBANK
	.align		4
        /*00c0*/ 	.byte	0x04, 0x0a
        /*00c2*/ 	.short	(.L_37 - .L_36)
	.align		4
.L_36:
        /*00c4*/ 	.word	index@(.nv.constant0._Z18matrixMulTiledGridPfS_S_iiiiii)
        /*00c8*/ 	.short	0x0380
        /*00ca*/ 	.short	0x0030


	//----- nvinfo : EIATTR_SW_WAR
	.align		4
.L_37:
        /*00cc*/ 	.byte	0x04, 0x36
        /*00ce*/ 	.short	(.L_39 - .L_38)
.L_38:
        /*00d0*/ 	.word	0x00000008
.L_39:


//--------------------- .nv.info._Z10matrixInitPffii --------------------------
	.section	.nv.info._Z10matrixInitPffii,"",@"SHT_CUDA_INFO"
	.sectionflags	@""
	.align	4


	//----- nvinfo : EIATTR_CUDA_API_VERSION
	.align		4
        /*0000*/ 	.byte	0x04, 0x37
        /*0002*/ 	.short	(.L_41 - .L_40)
.L_40:
        /*0004*/ 	.word	0x00000082


	//----- nvinfo : EIATTR_KPARAM_INFO
	.align		4
.L_41:
        /*0008*/ 	.byte	0x04, 0x17
        /*000a*/ 	.short	(.L_43 - .L_42)
.L_42:
        /*000c*/ 	.word	0x00000000
        /*0010*/ 	.short	0x0003
        /*0012*/ 	.short	0x0010
        /*0014*/ 	.byte	0x00, 0xf0, 0x11, 0x00


	//----- nvinfo : EIATTR_KPARAM_INFO
	.align		4
.L_43:
        /*0018*/ 	.byte	0x04, 0x17
        /*001a*/ 	.short	(.L_45 - .L_44)
.L_44:
        /*001c*/ 	.word	0x00000000
        /*0020*/ 	.short	0x0002
        /*0022*/ 	.short	0x000c
        /*0024*/ 	.byte	0x00, 0xf0, 0x11, 0x00


	//----- nvinfo : EIATTR_KPARAM_INFO
	.align		4
.L_45:
        /*0028*/ 	.byte	0x04, 0x17
        /*002a*/ 	.short	(.L_47 - .L_46)
.L_46:
        /*002c*/ 	.word	0x00000000
        /*0030*/ 	.short	0x0001
        /*0032*/ 	.short	0x0008
        /*0034*/ 	.byte	0x00, 0xf0, 0x11, 0x00


	//----- nvinfo : EIATTR_KPARAM_INFO
	.align		4
.L_47:
        /*0038*/ 	.byte	0x04, 0x17
        /*003a*/ 	.short	(.L_49 - .L_48)
.L_48:
        /*003c*/ 	.word	0x00000000
        /*0040*/ 	.short	0x0000
        /*0042*/ 	.short	0x0000
        /*0044*/ 	.byte	0x00, 0xf5, 0x21, 0x00


	//----- nvinfo : EIATTR_SPARSE_MMA_MASK
	.align		4
.L_49:
        /*0048*/ 	.byte	0x03, 0x50
        /*004a*/ 	.short	0x0000


	//----- nvinfo : EIATTR_MAXREG_COUNT
	.align		4
        /*004c*/ 	.byte	0x03, 0x1b
        /*004e*/ 	.short	0x00ff


	//----- nvinfo : EIATTR_MERCURY_ISA_VERSION
	.align		4
        /*0050*/ 	.byte	0x03, 0x5f
        /*0052*/ 	.short	0x0101


	//----- nvinfo : EIATTR_VRC_CTA_INIT_COUNT
	.align		4
        /*0054*/ 	.byte	0x02, 0x4a
	.zero		1
	.zero		1


	//----- nvinfo : EIATTR_EXIT_INSTR_OFFSETS
	.align		4
        /*0058*/ 	.byte	0x04, 0x1c
        /*005a*/ 	.short	(.L_51 - .L_50)


	//   ....[0]....
.L_50:
        /*005c*/ 	.word	0x000000d0


	//   ....[1]....
        /*0060*/ 	.word	0x00000620


	//----- nvinfo : EIATTR_CRS_STACK_SIZE
	.align		4
.L_51:
        /*0064*/ 	.byte	0x04, 0x1e
        /*0066*/ 	.short	(.L_53 - .L_52)
.L_52:
        /*0068*/ 	.word	0x00000000


	//----- nvinfo : EIATTR_CBANK_PARAM_SIZE
	.align		4
.L_53:
        /*006c*/ 	.byte	0x03, 0x19
        /*006e*/ 	.short	0x0014


	//----- nvinfo : EIATTR_PARAM_CBANK
	.align		4
        /*0070*/ 	.byte	0x04, 0x0a
        /*0072*/ 	.short	(.L_55 - .L_54)
	.align		4
.L_54:
        /*0074*/ 	.word	index@(.nv.constant0._Z10matrixInitPffii)
        /*0078*/ 	.short	0x0380
        /*007a*/ 	.short	0x0014


	//----- nvinfo : EIATTR_SW_WAR
	.align		4
.L_55:
        /*007c*/ 	.byte	0x04, 0x36
        /*007e*/ 	.short	(.L_57 - .L_56)
.L_56:
        /*0080*/ 	.word	0x00000008
.L_57:


//--------------------- .nv.callgraph             --------------------------
	.section	.nv.callgraph,"",@"SHT_CUDA_CALLGRAPH"
	.align	4
	.sectionentsize	8
	.align		4
        /*0000*/ 	.word	0x00000000
	.align		4
        /*0004*/ 	.word	0xffffffff
	.align		4
        /*0008*/ 	.word	0x00000000
	.align		4
        /*000c*/ 	.word	0xfffffffe
	.align		4
        /*0010*/ 	.word	0x00000000
	.align		4
        /*0014*/ 	.word	0xfffffffd
	.align		4
        /*0018*/ 	.word	0x00000000
	.align		4
        /*001c*/ 	.word	0xfffffffc


//--------------------- .text._Z18matrixMulTiledGridPfS_S_iiiiii --------------------------
	.section	.text._Z18matrixMulTiledGridPfS_S_iiiiii,"ax",@progbits
	.align	128
        .global         _Z18matrixMulTiledGridPfS_S_iiiiii
        .type           _Z18matrixMulTiledGridPfS_S_iiiiii,@function
        .size           _Z18matrixMulTiledGridPfS_S_iiiiii,(.L_x_18 - _Z18matrixMulTiledGridPfS_S_iiiiii)
        .other          _Z18matrixMulTiledGridPfS_S_iiiiii,@"STO_CUDA_ENTRY STV_DEFAULT"
_Z18matrixMulTiledGridPfS_S_iiiiii:
.text._Z18matrixMulTiledGridPfS_S_iiiiii:
[----:B------:R-:W-:Y:S01]  /*0000*/  LDC R1, c[0x0][0x37c] ;  /* 0x0000df00ff017b82 */ /* 0x000fe20000000800 */
[----:B------:R-:W0:Y:S01]  /*0010*/  LDCU UR14, c[0x0][0x39c] ;  /* 0x00007380ff0e77ac */ /* 0x000e220008000800 */
[----:B------:R-:W1:Y:S01]  /*0020*/  S2R R0, SR_CTAID.Y ;  /* 0x0000000000007919 */ /* 0x000e620000002600 */
[----:B------:R-:W-:Y:S01]  /*0030*/  HFMA2 R21, -RZ, RZ, 0, 0 ;  /* 0x00000000ff157431 */ /* 0x000fe200000001ff */
[----:B------:R-:W2:Y:S01]  /*0040*/  LDCU UR12, c[0x0][0x364] ;  /* 0x00006c80ff0c77ac */ /* 0x000ea20008000800 */
[----:B------:R-:W3:Y:S01]  /*0050*/  S2R R3, SR_TID.Y ;  /* 0x0000000000037919 */ /* 0x000ee20000002200 */
[----:B------:R-:W4:Y:S01]  /*0060*/  LDCU UR4, c[0x0][0x374] ;  /* 0x00006e80ff0477ac */ /* 0x000f220008000800 */
[----:B------:R-:W1:Y:S01]  /*0070*/  S2R R2, SR_CTAID.X ;  /* 0x0000000000027919 */ /* 0x000e620000002500 */
[----:B------:R-:W1:Y:S01]  /*0080*/  LDCU.64 UR10, c[0x0][0x358] ;  /* 0x00006b00ff0a77ac */ /* 0x000e620008000a00 */
[----:B------:R-:W1:Y:S01]  /*0090*/  S2R R13, SR_TID.X ;  /* 0x00000000000d7919 */ /* 0x000e620000002100 */
[----:B------:R-:W1:Y:S01]  /*00a0*/  LDCU UR13, c[0x0][0x360] ;  /* 0x00006c00ff0d77ac */ /* 0x000e620008000800 */
[----:B0-----:R-:W-:-:S09]  /*00b0*/  UISETP.GE.AND UP0, UPT, UR14, 0x1, UPT ;  /* 0x000000010e00788c */ /* 0x001fd2000bf06270 */
[----:B--2-4-:R-:W-:Y:S05]  /*00c0*/  BRA.U !UP0, `(.L_x_0) ;  /* 0x0000000508607547 */ /* 0x014fea000b800000 */
[----:B------:R-:W0:Y:S01]  /*00d0*/  S2UR UR8, SR_CgaCtaId ;  /* 0x00000000000879c3 */ /* 0x000e220000008800 */
[----:B------:R-:W-:Y:S01]  /*00e0*/  UMOV UR6, 0x400 ;  /* 0x0000040000067882 */ /* 0x000fe20000000000 */
[----:B------:R-:W2:Y:S01]  /*00f0*/  LDCU UR9, c[0x0][0x370] ;  /* 0x00006e00ff0977ac */ /* 0x000ea20008000800 */
[----:B-1-3--:R-:W-:Y:S01]  /*0100*/  LEA R15, R0, R3, 0x3 ;  /* 0x00000003000f7211 */ /* 0x00afe200078e18ff */
[----:B------:R-:W-:Y:S01]  /*0110*/  IMAD R12, R2, 0x8, R13 ;  /* 0x00000008020c7824 */ /* 0x000fe200078e020d */
[----:B------:R-:W-:Y:S01]  /*0120*/  MOV R21, RZ ;  /* 0x000000ff00157202 */ /* 0x000fe20000000f00 */
[----:B------:R-:W-:Y:S01]  /*0130*/  UIADD3 UR7, UPT, UPT, UR6, 0x100, URZ ;  /* 0x0000010006077890 */ /* 0x000fe2000fffe0ff */
[----:B------:R-:W-:Y:S01]  /*0140*/  IMAD.MOV.U32 R16, RZ, RZ, RZ ;  /* 0x000000ffff107224 */ /* 0x000fe200078e00ff */
[----:B------:R-:W-:Y:S02]  /*0150*/  UIMAD UR4, UR12, UR4, URZ ;  /* 0x000000040c0472a4 */ /* 0x000fe4000f8e02ff */
[----:B------:R-:W-:-:S04]  /*0160*/  UIADD3 UR5, UPT, UPT, UR14, 0x7, URZ ;  /* 0x000000070e057890 */ /* 0x000fc8000fffe0ff */
[----:B------:R-:W-:Y:S01]  /*0170*/  IADD3 R6, PT, PT, R15, -UR4, RZ ;  /* 0x800000040f067c10 */ /* 0x000fe2000fffe0ff */
[----:B------:R-:W-:-:S04]  /*0180*/  USHF.R.U32.HI UR5, URZ, 0x3, UR5 ;  /* 0x00000003ff057899 */ /* 0x000fc80008011605 */
[----:B------:R-:W-:Y:S01]  /*0190*/  IMAD R17, R6, UR14, R13 ;  /* 0x0000000e06117c24 */ /* 0x000fe2000f8e020d */
[----:B0-----:R-:W-:Y:S02]  /*01a0*/  ULEA UR6, UR8, UR6, 0x18 ;  /* 0x0000000608067291 */ /* 0x001fe4000f8ec0ff */
[----:B------:R-:W-:Y:S02]  /*01b0*/  ULEA UR7, UR8, UR7, 0x18 ;  /* 0x0000000708077291 */ /* 0x000fe4000f8ec0ff */
[----:B--2---:R-:W-:Y:S02]  /*01c0*/  UIMAD UR8, UR13, UR9, URZ ;  /* 0x000000090d0872a4 */ /* 0x004fe4000f8e02ff */
[C---:B------:R-:W-:Y:S02]  /*01d0*/  LEA R14, R3.reuse, UR6, 0x5 ;  /* 0x00000006030e7c11 */ /* 0x040fe4000f8e28ff */
[----:B------:R-:W-:Y:S02]  /*01e0*/  LEA R4, R3, UR7, 0x5 ;  /* 0x0000000703047c11 */ /* 0x000fe4000f8e28ff */
[----:B------:R-:W-:-:S02]  /*01f0*/  LEA R18, R13, R14, 0x2 ;  /* 0x0000000e0d127211 */ /* 0x000fc400078e10ff */
[----:B------:R-:W-:-:S07]  /*0200*/  LEA R19, R13, R4, 0x2 ;  /* 0x000000040d137211 */ /* 0x000fce00078e10ff */
.L_x_9:
[----:B------:R-:W0:Y:S01]  /*0210*/  LDC.64 R4, c[0x0][0x398] ;  /* 0x0000e600ff047b82 */ /* 0x000e220000000a00 */
[----:B------:R-:W-:Y:S01]  /*0220*/  IMAD R6, R16, 0x8, R13 ;  /* 0x0000000810067824 */ /* 0x000fe200078e020d */
[----:B------:R1:W-:Y:S01]  /*0230*/  STS [R18], RZ ;  /* 0x000000ff12007388 */ /* 0x0003e20000000800 */
[----:B------:R-:W-:Y:S03]  /*0240*/  BSSY.RECONVERGENT B0, `(.L_x_1) ;  /* 0x0000011000007945 */ /* 0x000fe60003800200 */
[----:B------:R1:W-:Y:S01]  /*0250*/  STS [R19], RZ ;  /* 0x000000ff13007388 */ /* 0x0003e20000000800 */
[----:B0-----:R-:W-:-:S04]  /*0260*/  ISETP.GE.U32.AND P0, PT, R6, R5, PT ;  /* 0x000000050600720c */ /* 0x001fc80003f06070 */
[----:B------:R-:W-:-:S13]  /*0270*/  ISETP.GE.OR P0, PT, R15, R4, P0 ;  /* 0x000000040f00720c */ /* 0x000fda0000706670 */
[----:B-1----:R-:W-:Y:S05]  /*0280*/  @P0 BRA `(.L_x_2) ;  /* 0x0000000000300947 */ /* 0x002fea0003800000 */
[----:B------:R-:W-:Y:S01]  /*0290*/  BSSY.RECONVERGENT B1, `(.L_x_3) ;  /* 0x0000007000017945 */ /* 0x000fe20003800200 */
[----:B------:R-:W-:Y:S02]  /*02a0*/  LEA R6, R16, R17, 0x3 ;  /* 0x0000001110067211 */ /* 0x000fe400078e18ff */
[----:B------:R-:W-:-:S07]  /*02b0*/  MOV R7, R15 ;  /* 0x0000000f00077202 */ /* 0x000fce0000000f00 */
.L_x_4:
[----:B------:R-:W-:Y:S02]  /*02c0*/  VIADD R7, R7, UR4 ;  /* 0x0000000407077c36 */ /* 0x000fe40008000000 */
[----:B------:R-:W-:-:S03]  /*02d0*/  IMAD R6, R5, UR4, R6 ;  /* 0x0000000405067c24 */ /* 0x000fc6000f8e0206 */
[----:B------:R-:W-:-:S13]  /*02e0*/  ISETP.GE.AND P0, PT, R7, R4, PT ;  /* 0x000000040700720c */ /* 0x000fda0003f06270 */
[----:B------:R-:W-:Y:S05]  /*02f0*/  @!P0 BRA `(.L_x_4) ;  /* 0xfffffffc00f08947 */ /* 0x000fea000383ffff */
[----:B------:R-:W-:Y:S05]  /*0300*/  BSYNC.RECONVERGENT B1 ;  /* 0x0000000000017941 */ /* 0x000fea0003800200 */
.L_x_3:
[----:B------:R-:W0:Y:S02]  /*0310*/  LDC.64 R4, c[0x0][0x380] ;  /* 0x0000e000ff047b82 */ /* 0x000e240000000a00 */
[----:B0-----:R-:W-:-:S06]  /*0320*/  IMAD.WIDE.U32 R4, R6, 0x4, R4 ;  /* 0x0000000406047825 */ /* 0x001fcc00078e0004 */
[----:B------:R-:W2:Y:S04]  /*0330*/  LDG.E R5, desc[UR10][R4.64] ;  /* 0x0000000a04057981 */ /* 0x000ea8000c1e1900 */
[----:B--2---:R0:W-:Y:S02]  /*0340*/  STS [R18], R5 ;  /* 0x0000000512007388 */ /* 0x0041e40000000800 */
.L_x_2:
[----:B------:R-:W-:Y:S05]  /*0350*/  BSYNC.RECONVERGENT B0 ;  /* 0x0000000000007941 */ /* 0x000fea0003800200 */
.L_x_1:
[----:B------:R-:W1:Y:S01]  /*0360*/  LDCU.64 UR6, c[0x0][0x3a0] ;  /* 0x00007400ff0677ac */ /* 0x000e620008000a00 */
[----:B------:R-:W-:Y:S01]  /*0370*/  LEA R7, R16, R3, 0x3 ;  /* 0x0000000310077211 */ /* 0x000fe200078e18ff */
[----:B------:R-:W-:Y:S03]  /*0380*/  BSSY.RECONVERGENT B0, `(.L_x_5) ;  /* 0x0000010000007945 */ /* 0x000fe60003800200 */
[----:B-1----:R-:W-:-:S04]  /*0390*/  ISETP.GE.U32.AND P0, PT, R7, UR6, PT ;  /* 0x0000000607007c0c */ /* 0x002fc8000bf06070 */
[----:B------:R-:W-:-:S13]  /*03a0*/  ISETP.GE.OR P0, PT, R12, UR7, P0 ;  /* 0x000000070c007c0c */ /* 0x000fda0008706670 */
[----:B------:R-:W-:Y:S05]  /*03b0*/  @P0 BRA `(.L_x_6) ;  /* 0x0000000000300947 */ /* 0x000fea0003800000 */
[----:B------:R-:W-:Y:S01]  /*03c0*/  BSSY.RECONVERGENT B1, `(.L_x_7) ;  /* 0x0000006000017945 */ /* 0x000fe20003800200 */
[----:B------:R-:W-:-:S07]  /*03d0*/  MOV R4, R12 ;  /* 0x0000000c00047202 */ /* 0x000fce0000000f00 */
.L_x_8:
[----:B------:R-:W-:Y:S01]  /*03e0*/  IMAD.MOV.U32 R6, RZ, RZ, R4 ;  /* 0x000000ffff067224 */ /* 0x000fe200078e0004 */
[----:B------:R-:W-:-:S04]  /*03f0*/  IADD3 R4, PT, PT, R4, UR8, RZ ;  /* 0x0000000804047c10 */ /* 0x000fc8000fffe0ff */
[----:B------:R-:W-:-:S13]  /*0400*/  ISETP.GE.AND P0, PT, R4, UR7, PT ;  /* 0x0000000704007c0c */ /* 0x000fda000bf06270 */
[----:B------:R-:W-:Y:S05]  /*0410*/  @!P0 BRA `(.L_x_8) ;  /* 0xfffffffc00f08947 */ /* 0x000fea000383ffff */
[----:B------:R-:W-:Y:S05]  /*0420*/  BSYNC.RECONVERGENT B1 ;  /* 0x0000000000017941 */ /* 0x000fea0003800200 */
.L_x_7:
[----:B0-----:R-:W0:Y:S01]  /*0430*/  LDC.64 R4, c[0x0][0x388] ;  /* 0x0000e200ff047b82 */ /* 0x001e220000000a00 */
[----:B------:R-:W-:-:S04]  /*0440*/  IMAD R7, R7, UR7, R6 ;  /* 0x0000000707077c24 */ /* 0x000fc8000f8e0206 */
[----:B0-----:R-:W-:-:S06]  /*0450*/  IMAD.WIDE.U32 R4, R7, 0x4, R4 ;  /* 0x0000000407047825 */ /* 0x001fcc00078e0004 */
[----:B------:R-:W2:Y:S04]  /*0460*/  LDG.E R4, desc[UR10][R4.64] ;  /* 0x0000000a04047981 */ /* 0x000ea8000c1e1900 */
[----:B--2---:R1:W-:Y:S02]  /*0470*/  STS [R19], R4 ;  /* 0x0000000413007388 */ /* 0x0043e40000000800 */
.L_x_6:
[----:B------:R-:W-:Y:S05]  /*0480*/  BSYNC.RECONVERGENT B0 ;  /* 0x0000000000007941 */ /* 0x000fea0003800200 */
.L_x_5:
[----:B------:R-:W2:Y:S08]  /*0490*/  S2UR UR7, SR_CgaCtaId ;  /* 0x00000000000779c3 */ /* 0x000eb00000008800 */
[----:B------:R-:W-:Y:S01]  /*04a0*/  BAR.SYNC.DEFER_BLOCKING 0x0 ;  /* 0x0000000000007b1d */ /* 0x000fe20000010000 */
[----:B------:R-:W-:-:S04]  /*04b0*/  IADD3 R16, PT, PT, R16, 0x1, RZ ;  /* 0x0000000110107810 */ /* 0x000fc80007ffe0ff */
[----:B------:R-:W-:Y:S01]  /*04c0*/  ISETP.NE.AND P0, PT, R16, UR5, PT ;  /* 0x0000000510007c0c */ /* 0x000fe2000bf05270 */
[----:B------:R-:W-:Y:S02]  /*04d0*/  UMOV UR6, 0x400 ;  /* 0x0000040000067882 */ /* 0x000fe40000000000 */
[----:B------:R-:W-:-:S04]  /*04e0*/  UIADD3 UR6, UPT, UPT, UR6, 0x100, URZ ;  /* 0x0000010006067890 */ /* 0x000fc8000fffe0ff */
[----:B--2---:R-:W-:Y:S01]  /*04f0*/  ULEA UR6, UR7, UR6, 0x18 ;  /* 0x0000000607067291 */ /* 0x004fe2000f8ec0ff */
[----:B01----:R-:W-:Y:S04]  /*0500*/  LDS.128 R4, [R14] ;  /* 0x000000000e047984 */ /* 0x003fe80000000c00 */
[----:B------:R-:W-:Y:S01]  /*0510*/  LDS.128 R8, [R14+0x10] ;  /* 0x000010000e087984 */ /* 0x000fe20000000c00 */
[----:B------:R-:W-:-:S05]  /*0520*/  LEA R26, R13, UR6, 0x2 ;  /* 0x000000060d1a7c11 */ /* 0x000fca000f8e10ff */
[----:B------:R-:W0:Y:S04]  /*0530*/  LDS R24, [R26] ;  /* 0x000000001a187984 */ /* 0x000e280000000800 */
[----:B------:R-:W1:Y:S04]  /*0540*/  LDS R22, [R26+0x20] ;  /* 0x000020001a167984 */ /* 0x000e680000000800 */
[----:B------:R-:W2:Y:S04]  /*0550*/  LDS R25, [R26+0x40] ;  /* 0x000040001a197984 */ /* 0x000ea80000000800 */
[----:B------:R-:W3:Y:S04]  /*0560*/  LDS R20, [R26+0x60] ;  /* 0x000060001a147984 */ /* 0x000ee80000000800 */
[----:B------:R-:W4:Y:S01]  /*0570*/  LDS R23, [R26+0x80] ;  /* 0x000080001a177984 */ /* 0x000f220000000800 */
[----:B0-----:R-:W-:-:S03]  /*0580*/  FFMA R27, R4, R24, R21 ;  /* 0x00000018041b7223 */ /* 0x001fc60000000015 */
[----:B------:R-:W0:Y:S01]  /*0590*/  LDS R4, [R26+0xa0] ;  /* 0x0000a0001a047984 */ /* 0x000e220000000800 */
[----:B-1----:R-:W-:-:S03]  /*05a0*/  FFMA R22, R22, R5, R27 ;  /* 0x0000000516167223 */ /* 0x002fc6000000001b */
[----:B------:R-:W1:Y:S01]  /*05b0*/  LDS R21, [R26+0xc0] ;  /* 0x0000c0001a157984 */ /* 0x000e620000000800 */
[----:B--2---:R-:W-:-:S03]  /*05c0*/  FFMA R25, R25, R6, R22 ;  /* 0x0000000619197223 */ /* 0x004fc60000000016 */
[----:B------:R-:W2:Y:S01]  /*05d0*/  LDS R24, [R26+0xe0] ;  /* 0x0000e0001a187984 */ /* 0x000ea20000000800 */
[----:B---3--:R-:W-:-:S04]  /*05e0*/  FFMA R7, R20, R7, R25 ;  /* 0x0000000714077223 */ /* 0x008fc80000000019 */
[----:B----4-:R-:W-:-:S04]  /*05f0*/  FFMA R7, R8, R23, R7 ;  /* 0x0000001708077223 */ /* 0x010fc80000000007 */
[----:B0-----:R-:W-:-:S04]  /*0600*/  FFMA R4, R4, R9, R7 ;  /* 0x0000000904047223 */ /* 0x001fc80000000007 */
[----:B-1----:R-:W-:-:S04]  /*0610*/  FFMA R21, R21, R10, R4 ;  /* 0x0000000a15157223 */ /* 0x002fc80000000004 */
[----:B--2---:R-:W-:Y:S01]  /*0620*/  FFMA R21, R24, R11, R21 ;  /* 0x0000000b18157223 */ /* 0x004fe20000000015 */
[----:B------:R-:W-:Y:S06]  /*0630*/  BAR.SYNC.DEFER_BLOCKING 0x0 ;  /* 0x0000000000007b1d */ /* 0x000fec0000010000 */
[----:B------:R-:W-:Y:S05]  /*0640*/  @P0 BRA `(.L_x_9) ;  /* 0xfffffff800f00947 */ /* 0x000fea000383ffff */
.L_x_0:
[----:B------:R-:W0:Y:S01]  /*0650*/  LDC.64 R4, c[0x0][0x390] ;  /* 0x0000e400ff047b82 */ /* 0x000e220000000a00 */
[----:B------:R-:W2:Y:S01]  /*0660*/  LDCU UR6, c[0x0][0x3ac] ;  /* 0x00007580ff0677ac */ /* 0x000ea20008000800 */
[----:B-1-3--:R-:W-:Y:S02]  /*0670*/  IMAD R0, R0, UR12, R3 ;  /* 0x0000000c00007c24 */ /* 0x00afe4000f8e0203 */
[----:B------:R-:W-:-:S04]  /*0680*/  IMAD R13, R2, UR13, R13 ;  /* 0x0000000d020d7c24 */ /* 0x000fc8000f8e020d */
[----:B--2---:R-:W-:-:S04]  /*0690*/  IMAD R3, R0, UR6, R13 ;  /* 0x0000000600037c24 */ /* 0x004fc8000f8e020d */
[----:B0-----:R-:W-:-:S05]  /*06a0*/  IMAD.WIDE.U32 R2, R3, 0x4, R4 ;  /* 0x0000000403027825 */ /* 0x001fca00078e0004 */
[----:B------:R-:W-:Y:S01]  /*06b0*/  STG.E desc[UR10][R2.64], R21 ;  /* 0x0000001502007986 */ /* 0x000fe2000c10190a */
[----:B------:R-:W-:Y:S05]  /*06c0*/  EXIT ;  /* 0x000000000000794d */ /* 0x000fea0003800000 */
.L_x_10:
[----:B------:R-:W-:-:S00]  /*06d0*/  BRA `(.L_x_10) ;  /* 0xfffffffc00fc7947 */ /* 0x000fc0000383ffff */
[----:B------:R-:W-:-:S00]  /*06e0*/  NOP ;  /* 0x0000000000007918 */ /* 0x000fc00000000000 */
        /* <DEDUP_REMOVED lines=9> */
.L_x_18:


//--------------------- .text._Z10matrixInitPffii --------------------------
	.section	.text._Z10matrixInitPffii,"ax",@progbits
	.align	128
        .global         _Z10matrixInitPffii
        .type           _Z10matrixInitPffii,@function
        .size           _Z10matrixInitPffii,(.L_x_19 - _Z10matrixInitPffii)
        .other          _Z10matrixInitPffii,@"STO_CUDA_ENTRY STV_DEFAULT"
_Z10matrixInitPffii:
.text._Z10matrixInitPffii:
[----:B------:R-:W-:Y:S01]  /*0000*/  LDC R1, c[0x0][0x37c] ;  /* 0x0000df00ff017b82 */ /* 0x000fe20000000800 */
[----:B------:R-:W0:Y:S07]  /*0010*/  S2R R3, SR_TID.X ;  /* 0x0000000000037919 */ /* 0x000e2e0000002100 */
[----:B------:R-:W0:Y:S01]  /*0020*/  S2UR UR4, SR_CTAID.X ;  /* 0x00000000000479c3 */ /* 0x000e220000002500 */
[----:B------:R-:W1:Y:S01]  /*0030*/  LDCU UR7, c[0x0][0x38c] ;  /* 0x00007180ff0777ac */ /* 0x000e620008000800 */
[----:B------:R-:W2:Y:S06]  /*0040*/  S2R R5, SR_TID.Y ;  /* 0x0000000000057919 */ /* 0x000eac0000002200 */
[----:B------:R-:W0:Y:S08]  /*0050*/  LDC R10, c[0x0][0x360] ;  /* 0x0000d800ff0a7b82 */ /* 0x000e300000000800 */
[----:B------:R-:W2:Y:S08]  /*0060*/  S2UR UR5, SR_CTAID.Y ;  /* 0x00000000000579c3 */ /* 0x000eb00000002600 */
[----:B------:R-:W2:Y:S01]  /*0070*/  LDC R2, c[0x0][0x364] ;  /* 0x0000d900ff027b82 */ /* 0x000ea20000000800 */
[----:B------:R-:W3:Y:S01]  /*0080*/  LDCU UR6, c[0x0][0x374] ;  /* 0x00006e80ff0677ac */ /* 0x000ee20008000800 */
[----:B0-----:R-:W-:-:S05]  /*0090*/  IMAD R6, R10, UR4, R3 ;  /* 0x000000040a067c24 */ /* 0x001fca000f8e0203 */
[----:B-1----:R-:W-:Y:S01]  /*00a0*/  ISETP.GE.AND P0, PT, R6, UR7, PT ;  /* 0x0000000706007c0c */ /* 0x002fe2000bf06270 */
[C---:B--2---:R-:W-:Y:S02]  /*00b0*/  IMAD R0, R2.reuse, UR5, R5 ;  /* 0x0000000502007c24 */ /* 0x044fe4000f8e0205 */
[----:B---3--:R-:W-:-:S10]  /*00c0*/  IMAD R3, R2, UR6, RZ ;  /* 0x0000000602037c24 */ /* 0x008fd4000f8e02ff */
[----:B------:R-:W-:Y:S05]  /*00d0*/  @P0 EXIT ;  /* 0x000000000000094d */ /* 0x000fea0003800000 */
[----:B------:R-:W0:Y:S01]  /*00e0*/  I2F.U32.RP R9, R3 ;  /* 0x0000000300097306 */ /* 0x000e220000209000 */
[----:B------:R-:W1:Y:S01]  /*00f0*/  LDCU UR4, c[0x0][0x390] ;  /* 0x00007200ff0477ac */ /* 0x000e620008000800 */
[----:B------:R-:W-:Y:S01]  /*0100*/  IADD3 R2, PT, PT, R0, R3, RZ ;  /* 0x0000000300027210 */ /* 0x000fe20007ffe0ff */
[----:B------:R-:W-:Y:S01]  /*0110*/  IMAD.MOV R11, RZ, RZ, -R3 ;  /* 0x000000ffff0b7224 */ /* 0x000fe200078e0a03 */
[----:B------:R-:W-:Y:S01]  /*0120*/  ISETP.NE.U32.AND P2, PT, R3, RZ, PT ;  /* 0x000000ff0300720c */ /* 0x000fe20003f45070 */
[----:B------:R-:W-:Y:S01]  /*0130*/  IMAD.MOV.U32 R4, RZ, RZ, RZ ;  /* 0x000000ffff047224 */ /* 0x000fe200078e00ff */
[----:B------:R-:W2:Y:S02]  /*0140*/  LDCU.64 UR6, c[0x0][0x358] ;  /* 0x00006b00ff0677ac */ /* 0x000ea40008000a00 */
[----:B0-----:R-:W0:Y:S01]  /*0150*/  MUFU.RCP R9, R9 ;  /* 0x0000000900097308 */ /* 0x001e220000001000 */
[C---:B-1----:R-:W-:Y:S02]  /*0160*/  ISETP.GE.AND P0, PT, R2.reuse, UR4, PT ;  /* 0x0000000402007c0c */ /* 0x042fe4000bf06270 */
[----:B------:R-:W-:Y:S01]  /*0170*/  VIMNMX R7, PT, PT, R2, UR4, !PT ;  /* 0x0000000402077c48 */ /* 0x000fe2000ffe0100 */
[----:B------:R-:W1:Y:S01]  /*0180*/  LDCU UR4, c[0x0][0x370] ;  /* 0x00006e00ff0477ac */ /* 0x000e620008000800 */
[----:B------:R-:W-:-:S02]  /*0190*/  SEL R8, RZ, 0x1, P0 ;  /* 0x00000001ff087807 */ /* 0x000fc40000000000 */
[----:B0-----:R-:W-:-:S06]  /*01a0*/  IADD3 R5, PT, PT, R9, 0xffffffe, RZ ;  /* 0x0ffffffe09057810 */ /* 0x001fcc0007ffe0ff */
[----:B------:R-:W0:Y:S02]  /*01b0*/  F2I.FTZ.U32.TRUNC.NTZ R5, R5 ;  /* 0x0000000500057305 */ /* 0x000e24000021f000 */
[----:B0-----:R-:W-:-:S04]  /*01c0*/  IMAD R11, R11, R5, RZ ;  /* 0x000000050b0b7224 */ /* 0x001fc800078e02ff */
[----:B------:R-:W-:Y:S01]  /*01d0*/  IMAD.HI.U32 R9, R5, R11, R4 ;  /* 0x0000000b05097227 */ /* 0x000fe200078e0004 */
[----:B------:R-:W-:-:S05]  /*01e0*/  IADD3 R4, PT, PT, R7, -R2, -R8 ;  /* 0x8000000207047210 */ /* 0x000fca0007ffe808 */
[----:B------:R-:W-:-:S05]  /*01f0*/  IMAD.HI.U32 R5, R9, R4, RZ ;  /* 0x0000000409057227 */ /* 0x000fca00078e00ff */
[----:B------:R-:W-:-:S05]  /*0200*/  IADD3 R7, PT, PT, -R5, RZ, RZ ;  /* 0x000000ff05077210 */ /* 0x000fca0007ffe1ff */
[----:B------:R-:W-:Y:S02]  /*0210*/  IMAD R4, R3, R7, R4 ;  /* 0x0000000703047224 */ /* 0x000fe400078e0204 */
[----:B-1----:R-:W-:-:S03]  /*0220*/  IMAD R7, R10, UR4, RZ ;  /* 0x000000040a077c24 */ /* 0x002fc6000f8e02ff */
[----:B------:R-:W-:-:S13]  /*0230*/  ISETP.GE.U32.AND P0, PT, R4, R3, PT ;  /* 0x000000030400720c */ /* 0x000fda0003f06070 */
[----:B------:R-:W-:Y:S01]  /*0240*/  @P0 IMAD.IADD R4, R4, 0x1, -R3 ;  /* 0x0000000104040824 */ /* 0x000fe200078e0a03 */
[----:B------:R-:W-:-:S04]  /*0250*/  @P0 IADD3 R5, PT, PT, R5, 0x1, RZ ;  /* 0x0000000105050810 */ /* 0x000fc80007ffe0ff */
[----:B------:R-:W-:Y:S01]  /*0260*/  ISETP.GE.U32.AND P1, PT, R4, R3, PT ;  /* 0x000000030400720c */ /* 0x000fe20003f26070 */
[----:B------:R-:W-:-:S12]  /*0270*/  IMAD.IADD R4, R3, 0x1, R2 ;  /* 0x0000000103047824 */ /* 0x000fd800078e0202 */
[----:B------:R-:W-:Y:S02]  /*0280*/  @P1 IADD3 R5, PT, PT, R5, 0x1, RZ ;  /* 0x0000000105051810 */ /* 0x000fe40007ffe0ff */
[----:B------:R-:W-:-:S04]  /*0290*/  @!P2 LOP3.LUT R5, RZ, R3, RZ, 0x33, !PT ;  /* 0x00000003ff05a212 */ /* 0x000fc800078e33ff */
[----:B------:R-:W-:Y:S02]  /*02a0*/  IADD3 R5, PT, PT, R8, R5, RZ ;  /* 0x0000000508057210 */ /* 0x000fe40007ffe0ff */
[----:B------:R-:W-:Y:S02]  /*02b0*/  IADD3 R8, PT, PT, R3, R4, RZ ;  /* 0x0000000403087210 */ /* 0x000fe40007ffe0ff */
[----:B--2---:R-:W-:-:S07]  /*02c0*/  LOP3.LUT R9, R5, 0x3, RZ, 0xc0, !PT ;  /* 0x0000000305097812 */ /* 0x004fce00078ec0ff */
.L_x_16:
[----:B0-----:R-:W0:Y:S01]  /*02d0*/  LDC R23, c[0x0][0x390] ;  /* 0x0000e400ff177b82 */ /* 0x001e220000000800 */
[----:B------:R-:W-:Y:S01]  /*02e0*/  BSSY.RECONVERGENT B0, `(.L_x_11) ;  /* 0x000002f000007945 */ /* 0x000fe20003800200 */
[----:B0-----:R-:W-:-:S13]  /*02f0*/  ISETP.GE.AND P0, PT, R0, R23, PT ;  /* 0x000000170000720c */ /* 0x001fda0003f06270 */
[----:B-1234-:R-:W-:Y:S05]  /*0300*/  @P0 BRA `(.L_x_12) ;  /* 0x0000000000b00947 */ /* 0x01efea0003800000 */
[----:B------:R-:W0:Y:S01]  /*0310*/  LDC.64 R10, c[0x0][0x380] ;  /* 0x0000e000ff0a7b82 */ /* 0x000e220000000a00 */
[----:B------:R-:W-:Y:S01]  /*0320*/  ISETP.NE.AND P1, PT, R9, 0x3, PT ;  /* 0x000000030900780c */ /* 0x000fe20003f25270 */
[----:B------:R-:W-:Y:S01]  /*0330*/  BSSY.RECONVERGENT B1, `(.L_x_13) ;  /* 0x0000016000017945 */ /* 0x000fe20003800200 */
[----:B------:R-:W-:Y:S01]  /*0340*/  ISETP.GE.U32.AND P0, PT, R5, 0x3, PT ;  /* 0x000000030500780c */ /* 0x000fe20003f06070 */
[----:B------:R-:W-:-:S04]  /*0350*/  IMAD.MOV.U32 R24, RZ, RZ, R0 ;  /* 0x000000ffff187224 */ /* 0x000fc800078e0000 */
[----:B------:R-:W1:Y:S06]  /*0360*/  LDC.64 R12, c[0x0][0x388] ;  /* 0x0000e200ff0c7b82 */ /* 0x000e6c0000000a00 */
[----:B------:R-:W-:Y:S05]  /*0370*/  @!P1 BRA `(.L_x_14) ;  /* 0x0000000000449947 */ /* 0x000fea0003800000 */
[----:B------:R-:W2:Y:S01]  /*0380*/  LDC.64 R14, c[0x0][0x388] ;  /* 0x0000e200ff0e7b82 */ /* 0x000ea20000000a00 */
[----:B------:R-:W-:Y:S02]  /*0390*/  ISETP.NE.AND P1, PT, R9, RZ, PT ;  /* 0x000000ff0900720c */ /* 0x000fe40003f25270 */
[----:B------:R-:W-:-:S05]  /*03a0*/  MOV R24, R2 ;  /* 0x0000000200187202 */ /* 0x000fca0000000f00 */
[----:B------:R-:W3:Y:S01]  /*03b0*/  LDC.64 R16, c[0x0][0x380] ;  /* 0x0000e000ff107b82 */ /* 0x000ee20000000a00 */
[----:B--2---:R-:W-:-:S04]  /*03c0*/  IMAD R19, R0, R15, R6 ;  /* 0x0000000f00137224 */ /* 0x004fc800078e0206 */
[----:B---3--:R-:W-:-:S05]  /*03d0*/  IMAD.WIDE R18, R19, 0x4, R16 ;  /* 0x0000000413127825 */ /* 0x008fca00078e0210 */
[----:B------:R2:W-:Y:S01]  /*03e0*/  STG.E desc[UR6][R18.64], R14 ;  /* 0x0000000e12007986 */ /* 0x0005e2000c101906 */
[----:B------:R-:W-:Y:S05]  /*03f0*/  @!P1 BRA `(.L_x_14) ;  /* 0x0000000000249947 */ /* 0x000fea0003800000 */
[----:B------:R-:W-:Y:S01]  /*0400*/  ISETP.NE.AND P1, PT, R9, 0x1, PT ;  /* 0x000000010900780c */ /* 0x000fe20003f25270 */
[----:B--2---:R-:W-:Y:S01]  /*0410*/  IMAD R19, R2, R15, R6 ;  /* 0x0000000f02137224 */ /* 0x004fe200078e0206 */
[----:B------:R-:W-:-:S03]  /*0420*/  MOV R24, R4 ;  /* 0x0000000400187202 */ /* 0x000fc60000000f00 */
[----:B------:R-:W-:-:S05]  /*0430*/  IMAD.WIDE R18, R19, 0x4, R16 ;  /* 0x0000000413127825 */ /* 0x000fca00078e0210 */
[----:B------:R3:W-:Y:S03]  /*0440*/  STG.E desc[UR6][R18.64], R14 ;  /* 0x0000000e12007986 */ /* 0x0007e6000c101906 */
[----:B------:R-:W-:Y:S02]  /*0450*/  @P1 IMAD R15, R4, R15, R6 ;  /* 0x0000000f040f1224 */ /* 0x000fe400078e0206 */
[----:B------:R-:W-:Y:S02]  /*0460*/  @P1 IMAD.MOV.U32 R24, RZ, RZ, R8 ;  /* 0x000000ffff181224 */ /* 0x000fe400078e0008 */
[----:B------:R-:W-:-:S05]  /*0470*/  @P1 IMAD.WIDE R16, R15, 0x4, R16 ;  /* 0x000000040f101825 */ /* 0x000fca00078e0210 */
[----:B------:R3:W-:Y:S02]  /*0480*/  @P1 STG.E desc[UR6][R16.64], R14 ;  /* 0x0000000e10001986 */ /* 0x0007e4000c101906 */
.L_x_14:
[----:B------:R-:W-:Y:S05]  /*0490*/  BSYNC.RECONVERGENT B1 ;  /* 0x0000000000017941 */ /* 0x000fea0003800200 */
.L_x_13:
[----:B------:R-:W-:Y:S05]  /*04a0*/  @!P0 BRA `(.L_x_12) ;  /* 0x0000000000488947 */ /* 0x000fea0003800000 */
.L_x_15:
[----:B--234-:R-:W-:Y:S01]  /*04b0*/  IADD3 R14, PT, PT, R3, R24, RZ ;  /* 0x00000018030e7210 */ /* 0x01cfe20007ffe0ff */
[----:B-1----:R-:W-:-:S03]  /*04c0*/  IMAD R15, R24, R13, R6 ;  /* 0x0000000d180f7224 */ /* 0x002fc600078e0206 */
[----:B------:R-:W-:Y:S01]  /*04d0*/  IADD3 R16, PT, PT, R3, R14, RZ ;  /* 0x0000000e03107210 */ /* 0x000fe20007ffe0ff */
[----:B------:R-:W-:Y:S02]  /*04e0*/  IMAD R17, R14, R13, R6 ;  /* 0x0000000d0e117224 */ /* 0x000fe400078e0206 */
[----:B0-----:R-:W-:-:S04]  /*04f0*/  IMAD.WIDE R14, R15, 0x4, R10 ;  /* 0x000000040f0e7825 */ /* 0x001fc800078e020a */
[C---:B------:R-:W-:Y:S01]  /*0500*/  IMAD.IADD R22, R3.reuse, 0x1, R16 ;  /* 0x0000000103167824 */ /* 0x040fe200078e0210 */
[----:B------:R4:W-:Y:S01]  /*0510*/  STG.E desc[UR6][R14.64], R12 ;  /* 0x0000000c0e007986 */ /* 0x0009e2000c101906 */
[-CC-:B------:R-:W-:Y:S02]  /*0520*/  IMAD R19, R16, R13.reuse, R6.reuse ;  /* 0x0000000d10137224 */ /* 0x180fe400078e0206 */
[----:B------:R-:W-:Y:S01]  /*0530*/  IMAD R21, R22, R13, R6 ;  /* 0x0000000d16157224 */ /* 0x000fe200078e0206 */
[----:B------:R-:W-:Y:S01]  /*0540*/  IADD3 R24, PT, PT, R3, R22, RZ ;  /* 0x0000001603187210 */ /* 0x000fe20007ffe0ff */
[----:B------:R-:W-:-:S03]  /*0550*/  IMAD.WIDE R16, R17, 0x4, R10 ;  /* 0x0000000411107825 */ /* 0x000fc600078e020a */
[----:B------:R-:W-:Y:S01]  /*0560*/  ISETP.GE.AND P0, PT, R24, R23, PT ;  /* 0x000000171800720c */ /* 0x000fe20003f06270 */
[--C-:B------:R-:W-:Y:S01]  /*0570*/  IMAD.WIDE R18, R19, 0x4, R10.reuse ;  /* 0x0000000413127825 */ /* 0x100fe200078e020a */
[----:B------:R4:W-:Y:S03]  /*0580*/  STG.E desc[UR6][R16.64], R12 ;  /* 0x0000000c10007986 */ /* 0x0009e6000c101906 */
[----:B------:R-:W-:Y:S01]  /*0590*/  IMAD.WIDE R20, R21, 0x4, R10 ;  /* 0x0000000415147825 */ /* 0x000fe200078e020a */
[----:B------:R4:W-:Y:S04]  /*05a0*/  STG.E desc[UR6][R18.64], R12 ;  /* 0x0000000c12007986 */ /* 0x0009e8000c101906 */
[----:B------:R4:W-:Y:S03]  /*05b0*/  STG.E desc[UR6][R20.64], R12 ;  /* 0x0000000c14007986 */ /* 0x0009e6000c101906 */
[----:B------:R-:W-:Y:S05]  /*05c0*/  @!P0 BRA `(.L_x_15) ;  /* 0xfffffffc00b88947 */ /* 0x000fea000383ffff */
.L_x_12:
[----:B------:R-:W-:Y:S05]  /*05d0*/  BSYNC.RECONVERGENT B0 ;  /* 0x0000000000007941 */ /* 0x000fea0003800200 */
.L_x_11:
[----:B------:R-:W5:Y:S01]  /*05e0*/  LDCU UR4, c[0x0][0x38c] ;  /* 0x00007180ff0477ac */ /* 0x000f620008000800 */
[----:B------:R-:W-:-:S04]  /*05f0*/  IADD3 R6, PT, PT, R7, R6, RZ ;  /* 0x0000000607067210 */ /* 0x000fc80007ffe0ff */
[----:B-----5:R-:W-:-:S13]  /*0600*/  ISETP.GE.AND P0, PT, R6, UR4, PT ;  /* 0x0000000406007c0c */ /* 0x020fda000bf06270 */
[----:B------:R-:W-:Y:S05]  /*0610*/  @!P0 BRA `(.L_x_16) ;  /* 0xfffffffc002c8947 */ /* 0x000fea000383ffff */
[----:B------:R-:W-:Y:S05]  /*0620*/  EXIT ;  /* 0x000000000000794d */ /* 0x000fea0003800000 */
.L_x_17:
        /* <DEDUP_REMOVED lines=13> */
.L_x_19:


//--------------------- .nv.shared._Z18matrixMulTiledGridPfS_S_iiiiii --------------------------
	.section	.nv.shared._Z18matrixMulTiledGridPfS_S_iiiiii,"aw",@nobits
	.sectionflags	@""
	.align	4
.nv.shared._Z18matrixMulTiledGridPfS_S_iiiiii:
	.zero		1536


//--------------------- .nv.shared.reserved.0     --------------------------
	.section	.nv.shared.reserved.0,"aw",@nobits
	.weak		__nv_reservedSMEM_offset_0_alias
	.size		__nv_reservedSMEM_offset_0_alias, 0, 64
	.other		__nv_reservedSMEM_offset_0_alias,@"STO_CUDA_RESERVED_SHARED STV_DEFAULT"
__nv_reservedSMEM_offset_0_alias:
	.zero		0
	.zero		64


//--------------------- .nv.constant0._Z18matrixMulTiledGridPfS_S_iiiiii --------------------------
	.section	.nv.constant0._Z18matrixMulTiledGridPfS_S_iiiiii,"a",@progbits
	.sectionflags	@""
	.align	4
.nv.constant0._Z18matrixMulTiledGridPfS_S_iiiiii:
	.zero		944


//--------------------- .nv.constant0._Z10matrixInitPffii --------------------------
	.section	.nv.constant0._Z10matrixInitPffii,"a",@progbits
	.sectionflags	@""
	.align	4
.nv.constant0._Z10matrixInitPffii:
	.zero		916


//--------------------- SYMBOLS --------------------------

	.type		.nv.reservedSmem.offset0,@object
	.size		.nv.reservedSmem.offset0,0x4
	.type		.nv.reservedSmem.cap,@object
	.size		.nv.reservedSmem.cap,0x4
